	.headerflags	@"EF_CUDA_TEXMODE_UNIFIED EF_CUDA_64BIT_ADDRESS EF_CUDA_ACCELERATORS EF_CUDA_SM90 EF_CUDA_VIRTUAL_SM(EF_CUDA_SM90)"
	.elftype	@"ET_EXEC"


//--------------------- .nv.info                  --------------------------
	.section	.nv.info,"",@"SHT_CUDA_INFO"
	.align	4


	//----- nvinfo : EIATTR_REGCOUNT
	.align		4
        /*0000*/ 	.byte	0x04, 0x2f
        /*0002*/ 	.short	(.L_1 - .L_0)
	.align		4
.L_0:
        /*0004*/ 	.word	index@(triton_poi_fused_cat_16)
        /*0008*/ 	.word	0x00000020


	//----- nvinfo : EIATTR_MIN_STACK_SIZE
	.align		4
.L_1:
        /*000c*/ 	.byte	0x04, 0x12
        /*000e*/ 	.short	(.L_3 - .L_2)
	.align		4
.L_2:
        /*0010*/ 	.word	index@(triton_poi_fused_cat_16)
        /*0014*/ 	.word	0x00000000


	//----- nvinfo : EIATTR_FRAME_SIZE
	.align		4
.L_3:
        /*0018*/ 	.byte	0x04, 0x11
        /*001a*/ 	.short	(.L_5 - .L_4)
	.align		4
.L_4:
        /*001c*/ 	.word	index@(triton_poi_fused_cat_16)
        /*0020*/ 	.word	0x00000000


	//----- nvinfo : EIATTR_MIN_STACK_SIZE
	.align		4
.L_5:
        /*0024*/ 	.byte	0x04, 0x12
        /*0026*/ 	.short	(.L_7 - .L_6)
	.align		4
.L_6:
        /*0028*/ 	.word	index@(triton_poi_fused_cat_16)
        /*002c*/ 	.word	0x00000000
.L_7:


//--------------------- .nv.info.triton_poi_fused_cat_16 --------------------------
	.section	.nv.info.triton_poi_fused_cat_16,"",@"SHT_CUDA_INFO"
	.sectionflags	@""
	.align	4


	//----- nvinfo : EIATTR_CUDA_API_VERSION
	.align		4
        /*0000*/ 	.byte	0x04, 0x37
        /*0002*/ 	.short	(.L_9 - .L_8)
.L_8:
        /*0004*/ 	.word	0x0000007c


	//----- nvinfo : EIATTR_KPARAM_INFO
	.align		4
.L_9:
        /*0008*/ 	.byte	0x04, 0x17
        /*000a*/ 	.short	(.L_11 - .L_10)
.L_10:
        /*000c*/ 	.word	0x00000000
        /*0010*/ 	.short	0x0004
        /*0012*/ 	.short	0x0020
        /*0014*/ 	.byte	0x00, 0xf0, 0x11, 0x00


	//----- nvinfo : EIATTR_KPARAM_INFO
	.align		4
.L_11:
        /*0018*/ 	.byte	0x04, 0x17
        /*001a*/ 	.short	(.L_13 - .L_12)
.L_12:
        /*001c*/ 	.word	0x00000000
        /*0020*/ 	.short	0x0003
        /*0022*/ 	.short	0x0018
        /*0024*/ 	.byte	0x00, 0xf4, 0x21, 0x00


	//----- nvinfo : EIATTR_KPARAM_INFO
	.align		4
.L_13:
        /*0028*/ 	.byte	0x04, 0x17
        /*002a*/ 	.short	(.L_15 - .L_14)
.L_14:
        /*002c*/ 	.word	0x00000000
        /*0030*/ 	.short	0x0002
        /*0032*/ 	.short	0x0010
        /*0034*/ 	.byte	0x00, 0xf4, 0x21, 0x00


	//----- nvinfo : EIATTR_KPARAM_INFO
	.align		4
.L_15:
        /*0038*/ 	.byte	0x04, 0x17
        /*003a*/ 	.short	(.L_17 - .L_16)
.L_16:
        /*003c*/ 	.word	0x00000000
        /*0040*/ 	.short	0x0001
        /*0042*/ 	.short	0x0008
        /*0044*/ 	.byte	0x00, 0xf4, 0x21, 0x00


	//----- nvinfo : EIATTR_KPARAM_INFO
	.align		4
.L_17:
        /*0048*/ 	.byte	0x04, 0x17
        /*004a*/ 	.short	(.L_19 - .L_18)
.L_18:
        /*004c*/ 	.word	0x00000000
        /*0050*/ 	.short	0x0000
        /*0052*/ 	.short	0x0000
        /*0054*/ 	.byte	0x00, 0xf4, 0x21, 0x00


	//----- nvinfo : EIATTR_SPARSE_MMA_MASK
	.align		4
.L_19:
        /*0058*/ 	.byte	0x03, 0x50
        /*005a*/ 	.short	0x0000


	//----- nvinfo : EIATTR_MAXREG_COUNT
	.align		4
        /*005c*/ 	.byte	0x03, 0x1b
        /*005e*/ 	.short	0x00ff


	//----- nvinfo : EIATTR_EXIT_INSTR_OFFSETS
	.align		4
        /*0060*/ 	.byte	0x04, 0x1c
        /*0062*/ 	.short	(.L_21 - .L_20)


	//   ....[0]....
.L_20:
        /*0064*/ 	.word	0x00000ae0


	//   ....[1]....
        /*0068*/ 	.word	0x00000b00


	//----- nvinfo : EIATTR_REQNTID
	.align		4
.L_21:
        /*006c*/ 	.byte	0x04, 0x10
        /*006e*/ 	.short	(.L_23 - .L_22)
.L_22:
        /*0070*/ 	.word	0x00000080
        /*0074*/ 	.word	0x00000001
        /*0078*/ 	.word	0x00000001


	//----- nvinfo : EIATTR_CBANK_PARAM_SIZE
	.align		4
.L_23:
        /*007c*/ 	.byte	0x03, 0x19
        /*007e*/ 	.short	0x0024


	//----- nvinfo : EIATTR_PARAM_CBANK
	.align		4
        /*0080*/ 	.byte	0x04, 0x0a
        /*0082*/ 	.short	(.L_25 - .L_24)
	.align		4
.L_24:
        /*0084*/ 	.word	index@(.nv.constant0.triton_poi_fused_cat_16)
        /*0088*/ 	.short	0x0210
        /*008a*/ 	.short	0x0024


	//----- nvinfo : EIATTR_SW_WAR
	.align		4
.L_25:
        /*008c*/ 	.byte	0x04, 0x36
        /*008e*/ 	.short	(.L_27 - .L_26)
.L_26:
        /*0090*/ 	.word	0x00000008
.L_27:


//--------------------- .nv.callgraph             --------------------------
	.section	.nv.callgraph,"",@"SHT_CUDA_CALLGRAPH"
	.align	4
	.sectionentsize	8
	.align		4
        /*0000*/ 	.word	0x00000000
	.align		4
        /*0004*/ 	.word	0xffffffff
	.align		4
        /*0008*/ 	.word	0x00000000
	.align		4
        /*000c*/ 	.word	0xfffffffe
	.align		4
        /*0010*/ 	.word	0x00000000
	.align		4
        /*0014*/ 	.word	0xfffffffd
	.align		4
        /*0018*/ 	.word	0x00000000
	.align		4
        /*001c*/ 	.word	0xfffffffc


//--------------------- .text.triton_poi_fused_cat_16 --------------------------
	.section	.text.triton_poi_fused_cat_16,"ax",@progbits
	.align	128
        .global         triton_poi_fused_cat_16
        .type           triton_poi_fused_cat_16,@function
        .size           triton_poi_fused_cat_16,(.L_x_1 - triton_poi_fused_cat_16)
        .other          triton_poi_fused_cat_16,@"STO_CUDA_ENTRY STV_DEFAULT"
triton_poi_fused_cat_16:
.text.triton_poi_fused_cat_16:
[----:B------:R-:W0:Y:S02]  /*0000*/  LDC R1, c[0x0][0x28] ;  /* 0x00000a00ff017b82 */ /* 0x000e240000000800 */
[----:B------:R-:W1:Y:S01]  /*0010*/  S2R R0, SR_TID.X ;  /* 0x0000000000007919 */ /* 0x000e620000002100 */
[----:B------:R-:W-:Y:S01]  /*0020*/  IMAD.MOV.U32 R8, RZ, RZ, RZ ;  /* 0x000000ffff087224 */ /* 0x000fe200078e00ff */
[----:B------:R-:W2:Y:S01]  /*0030*/  LDC.64 R6, c[0x0][0x210] ;  /* 0x00008400ff067b82 */ /* 0x000ea20000000a00 */
[----:B------:R-:W-:Y:S01]  /*0040*/  IMAD.MOV.U32 R2, RZ, RZ, RZ ;  /* 0x000000ffff027224 */ /* 0x000fe200078e00ff */
[----:B------:R-:W3:Y:S01]  /*0050*/  S2R R3, SR_CTAID.X ;  /* 0x0000000000037919 */ /* 0x000ee20000002500 */
[----:B------:R-:W-:Y:S01]  /*0060*/  ULDC.64 UR6, c[0x0][0x218] ;  /* 0x0000860000067ab9 */ /* 0x000fe20000000a00 */
[----:B------:R-:W-:Y:S01]  /*0070*/  ULDC.64 UR8, c[0x0][0x220] ;  /* 0x0000880000087ab9 */ /* 0x000fe20000000a00 */
[----:B------:R-:W-:Y:S01]  /*0080*/  ULDC.64 UR4, c[0x0][0x208] ;  /* 0x0000820000047ab9 */ /* 0x000fe20000000a00 */
[----:B-1----:R-:W-:-:S05]  /*0090*/  IMAD.SHL.U32 R0, R0, 0x4, RZ ;  /* 0x0000000400007824 */ /* 0x002fca00078e00ff */
[----:B------:R-:W-:-:S05]  /*00a0*/  LOP3.LUT R0, R0, 0x1fc, RZ, 0xc0, !PT ;  /* 0x000001fc00007812 */ /* 0x000fca00078ec0ff */
[----:B---3--:R-:W-:-:S04]  /*00b0*/  IMAD R3, R3, 0x200, R0 ;  /* 0x0000020003037824 */ /* 0x008fc800078e0200 */
[C---:B------:R-:W-:Y:S01]  /*00c0*/  VIADD R9, R3.reuse, 0x1 ;  /* 0x0000000103097836 */ /* 0x040fe20000000000 */
[C---:B------:R-:W-:Y:S01]  /*00d0*/  ISETP.GE.AND P0, PT, R3.reuse, 0xb900, PT ;  /* 0x0000b9000300780c */ /* 0x040fe20003f06270 */
[----:B------:R-:W-:-:S04]  /*00e0*/  IMAD.HI R2, R3, -0x4ee02c47, R2 ;  /* 0xb11fd3b903027827 */ /* 0x000fc800078e0202 */
[----:B------:R-:W-:Y:S01]  /*00f0*/  IMAD.HI R5, R9, -0x4ee02c47, R8 ;  /* 0xb11fd3b909057827 */ /* 0x000fe200078e0208 */
[----:B------:R-:W-:-:S04]  /*0100*/  SHF.R.U32.HI R29, RZ, 0x1f, R2 ;  /* 0x0000001fff1d7819 */ /* 0x000fc80000011602 */
[----:B------:R-:W-:Y:S02]  /*0110*/  SHF.R.U32.HI R0, RZ, 0x1f, R5 ;  /* 0x0000001fff007819 */ /* 0x000fe40000011605 */
[----:B------:R-:W-:Y:S02]  /*0120*/  LEA.HI.SX32 R18, R2, R29, 0x13 ;  /* 0x0000001d02127211 */ /* 0x000fe400078f9aff */
[----:B------:R-:W-:-:S03]  /*0130*/  LEA.HI.SX32 R5, R5, R0, 0x19 ;  /* 0x0000000005057211 */ /* 0x000fc600078fcaff */
[C---:B------:R-:W-:Y:S01]  /*0140*/  IMAD R24, R18.reuse, 0x4c0, RZ ;  /* 0x000004c012187824 */ /* 0x040fe200078e02ff */
[C---:B------:R-:W-:Y:S01]  /*0150*/  LEA.HI R0, R5.reuse, R5, RZ, 0x6 ;  /* 0x0000000505007211 */ /* 0x040fe200078f30ff */
[C---:B------:R-:W-:Y:S02]  /*0160*/  IMAD R4, R5.reuse, -0xb9, R9 ;  /* 0xffffff4705047824 */ /* 0x040fe400078e0209 */
[----:B------:R-:W-:Y:S01]  /*0170*/  IMAD R18, R18, 0x980, RZ ;  /* 0x0000098012127824 */ /* 0x000fe200078e02ff */
[----:B------:R-:W-:Y:S01]  /*0180*/  LOP3.LUT R0, R0, 0xffffffc0, RZ, 0xc0, !PT ;  /* 0xffffffc000007812 */ /* 0x000fe200078ec0ff */
[C---:B------:R-:W-:Y:S01]  /*0190*/  IMAD.SHL.U32 R8, R4.reuse, 0x40, RZ ;  /* 0x0000004004087824 */ /* 0x040fe200078e00ff */
[----:B------:R-:W-:Y:S01]  /*01a0*/  SHF.R.S32.HI R22, RZ, 0x1f, R24 ;  /* 0x0000001fff167819 */ /* 0x000fe20000011418 */
[C---:B------:R-:W-:Y:S01]  /*01b0*/  IMAD.SHL.U32 R10, R4.reuse, 0x40, RZ ;  /* 0x00000040040a7824 */ /* 0x040fe200078e00ff */
[----:B------:R-:W-:Y:S01]  /*01c0*/  SHF.R.S32.HI R25, RZ, 0x1f, R18 ;  /* 0x0000001fff197819 */ /* 0x000fe20000011412 */
[----:B------:R-:W-:Y:S01]  /*01d0*/  IMAD.IADD R9, R5, 0x1, -R0 ;  /* 0x0000000105097824 */ /* 0x000fe200078e0a00 */
[----:B------:R-:W-:Y:S01]  /*01e0*/  SHF.R.S32.HI R11, RZ, 0x1f, R8 ;  /* 0x0000001fff0b7819 */ /* 0x000fe20000011408 */
[----:B------:R-:W-:-:S02]  /*01f0*/  VIADD R23, R4, 0xffffff80 ;  /* 0xffffff8004177836 */ /* 0x000fc40000000000 */
[----:B------:R-:W-:Y:S01]  /*0200*/  IMAD R15, R5, 0x80, R4 ;  /* 0x00000080050f7824 */ /* 0x000fe200078e0204 */
[C---:B------:R-:W-:Y:S01]  /*0210*/  IADD3 R8, P1, P2, R9.reuse, R24, R8 ;  /* 0x0000001809087210 */ /* 0x040fe20007a3e008 */
[----:B------:R-:W-:Y:S01]  /*0220*/  IMAD.MOV.U32 R5, RZ, RZ, RZ ;  /* 0x000000ffff057224 */ /* 0x000fe200078e00ff */
[----:B------:R-:W-:Y:S01]  /*0230*/  SHF.R.S32.HI R0, RZ, 0x1f, R9 ;  /* 0x0000001fff007819 */ /* 0x000fe20000011409 */
[----:B------:R-:W-:Y:S01]  /*0240*/  IMAD.MOV.U32 R21, RZ, RZ, RZ ;  /* 0x000000ffff157224 */ /* 0x000fe200078e00ff */
[----:B------:R-:W-:Y:S01]  /*0250*/  IADD3 R9, P3, P5, R9, R18, R10 ;  /* 0x0000001209097210 */ /* 0x000fe20007d7e00a */
[----:B--2---:R-:W-:Y:S01]  /*0260*/  IMAD.WIDE R14, R15, 0x4, R6 ;  /* 0x000000040f0e7825 */ /* 0x004fe200078e0206 */
[----:B------:R-:W-:Y:S02]  /*0270*/  SHF.R.S32.HI R10, RZ, 0x1f, R10 ;  /* 0x0000001fff0a7819 */ /* 0x000fe4000001140a */
[----:B------:R-:W-:Y:S02]  /*0280*/  IADD3.X R11, R0, R22, R11, P1, P2 ;  /* 0x00000016000b7210 */ /* 0x000fe40000fe440b */
[----:B------:R-:W-:-:S02]  /*0290*/  LEA R26, P1, R8, UR6, 0x2 ;  /* 0x00000006081a7c11 */ /* 0x000fc4000f8210ff */
[----:B------:R-:W-:Y:S02]  /*02a0*/  IADD3.X R0, R0, R25, R10, P3, P5 ;  /* 0x0000001900007210 */ /* 0x000fe40001fea40a */
[C---:B------:R-:W-:Y:S02]  /*02b0*/  ISETP.LT.AND P2, PT, R4.reuse, 0x80, !P0 ;  /* 0x000000800400780c */ /* 0x040fe40004741270 */
[----:B------:R-:W-:Y:S02]  /*02c0*/  ISETP.GT.AND P3, PT, R4, 0x92, !P0 ;  /* 0x000000920400780c */ /* 0x000fe40004764270 */
[----:B------:R-:W-:Y:S02]  /*02d0*/  LEA.HI.X R27, R8, UR7, R11, 0x2, P1 ;  /* 0x00000007081b7c11 */ /* 0x000fe400088f140b */
[----:B------:R-:W-:Y:S02]  /*02e0*/  LEA R10, P1, R9, UR8, 0x2 ;  /* 0x00000008090a7c11 */ /* 0x000fe4000f8210ff */
[----:B------:R-:W-:-:S02]  /*02f0*/  ISETP.LT.U32.AND P4, PT, R23, 0x13, !P0 ;  /* 0x000000131700780c */ /* 0x000fc40004781070 */
[----:B------:R-:W-:Y:S01]  /*0300*/  LEA.HI.X R11, R9, UR9, R0, 0x2, P1 ;  /* 0x00000009090b7c11 */ /* 0x000fe200088f1400 */
[----:B------:R-:W-:Y:S02]  /*0310*/  IMAD.MOV.U32 R0, RZ, RZ, RZ ;  /* 0x000000ffff007224 */ /* 0x000fe400078e00ff */
[----:B------:R1:W2:Y:S04]  /*0320*/  @P2 LDG.E.EL R5, desc[UR4][R14.64] ;  /* 0x000000040e052981 */ /* 0x0002a8000c2e1900 */
[----:B------:R3:W4:Y:S04]  /*0330*/  @P3 LDG.E.EL R21, desc[UR4][R10.64+-0x9300] ;  /* 0xff6d00040a153981 */ /* 0x000728000c2e1900 */
[----:B------:R5:W4:Y:S01]  /*0340*/  @P4 LDG.E.EL R0, desc[UR4][R26.64+-0x8000] ;  /* 0xff8000041a004981 */ /* 0x000b22000c2e1900 */
[----:B------:R-:W-:-:S04]  /*0350*/  LEA.HI.SX32 R29, R2, R29, 0x19 ;  /* 0x0000001d021d7211 */ /* 0x000fc800078fcaff */
[C---:B------:R-:W-:Y:S01]  /*0360*/  LEA.HI R2, R29.reuse, R29, RZ, 0x6 ;  /* 0x0000001d1d027211 */ /* 0x040fe200078f30ff */
[----:B------:R-:W-:-:S03]  /*0370*/  IMAD R16, R29, -0xb9, R3 ;  /* 0xffffff471d107824 */ /* 0x000fc600078e0203 */
[----:B------:R-:W-:Y:S01]  /*0380*/  LOP3.LUT R8, R2, 0xffffffc0, RZ, 0xc0, !PT ;  /* 0xffffffc002087812 */ /* 0x000fe200078ec0ff */
[----:B------:R-:W-:Y:S02]  /*0390*/  IMAD.SHL.U32 R19, R16, 0x40, RZ ;  /* 0x0000004010137824 */ /* 0x000fe400078e00ff */
[----:B------:R-:W-:Y:S02]  /*03a0*/  VIADD R13, R3, 0x2 ;  /* 0x00000002030d7836 */ /* 0x000fe40000000000 */
[----:B------:R-:W-:Y:S02]  /*03b0*/  IMAD.IADD R17, R29, 0x1, -R8 ;  /* 0x000000011d117824 */ /* 0x000fe400078e0a08 */
[----:B------:R-:W-:Y:S01]  /*03c0*/  IMAD.MOV.U32 R12, RZ, RZ, RZ ;  /* 0x000000ffff0c7224 */ /* 0x000fe200078e00ff */
[--C-:B-1----:R-:W-:Y:S02]  /*03d0*/  SHF.R.S32.HI R15, RZ, 0x1f, R19.reuse ;  /* 0x0000001fff0f7819 */ /* 0x102fe40000011413 */
[----:B------:R-:W-:Y:S01]  /*03e0*/  IADD3 R19, P1, P6, R17, R24, R19 ;  /* 0x0000001811137210 */ /* 0x000fe20007e3e013 */
[----:B------:R-:W-:Y:S01]  /*03f0*/  IMAD.HI R2, R13, -0x4ee02c47, R12 ;  /* 0xb11fd3b90d027827 */ /* 0x000fe200078e020c */
[----:B------:R-:W-:-:S02]  /*0400*/  SHF.R.S32.HI R20, RZ, 0x1f, R17 ;  /* 0x0000001fff147819 */ /* 0x000fc40000011411 */
[----:B------:R-:W-:Y:S02]  /*0410*/  ISETP.GE.AND P5, PT, R4, 0x80, PT ;  /* 0x000000800400780c */ /* 0x000fe40003fa6270 */
[----:B------:R-:W-:Y:S01]  /*0420*/  IADD3.X R4, R20, R22, R15, P1, P6 ;  /* 0x0000001614047210 */ /* 0x000fe20000fec40f */
[----:B------:R-:W-:Y:S01]  /*0430*/  VIADD R9, R3, 0x3 ;  /* 0x0000000303097836 */ /* 0x000fe20000000000 */
[----:B---3--:R-:W-:Y:S01]  /*0440*/  SHF.R.U32.HI R11, RZ, 0x1f, R2 ;  /* 0x0000001fff0b7819 */ /* 0x008fe20000011602 */
[----:B------:R-:W-:Y:S01]  /*0450*/  IMAD.MOV.U32 R8, RZ, RZ, RZ ;  /* 0x000000ffff087224 */ /* 0x000fe200078e00ff */
[----:B------:R-:W-:Y:S01]  /*0460*/  ISETP.GE.U32.AND P6, PT, R23, 0x13, PT ;  /* 0x000000131700780c */ /* 0x000fe20003fc6070 */
[----:B------:R-:W-:Y:S01]  /*0470*/  IMAD.SHL.U32 R23, R16, 0x40, RZ ;  /* 0x0000004010177824 */ /* 0x000fe200078e00ff */
[----:B------:R-:W-:Y:S01]  /*0480*/  LEA.HI.SX32 R2, R2, R11, 0x19 ;  /* 0x0000000b02027211 */ /* 0x000fe200078fcaff */
[----:B-----5:R-:W-:Y:S01]  /*0490*/  IMAD.HI R26, R9, -0x4ee02c47, R8 ;  /* 0xb11fd3b9091a7827 */ /* 0x020fe200078e0208 */
[----:B------:R-:W-:-:S02]  /*04a0*/  ISETP.GE.AND P1, PT, R16, 0x80, PT ;  /* 0x000000801000780c */ /* 0x000fc40003f26270 */
[----:B------:R-:W-:Y:S02]  /*04b0*/  LEA.HI R8, R2, R2, RZ, 0x6 ;  /* 0x0000000202087211 */ /* 0x000fe400078f30ff */
[----:B------:R-:W-:Y:S01]  /*04c0*/  SHF.R.U32.HI R15, RZ, 0x1f, R26 ;  /* 0x0000001fff0f7819 */ /* 0x000fe2000001161a */
[----:B------:R-:W-:-:S03]  /*04d0*/  IMAD R11, R29, 0x80, R16 ;  /* 0x000000801d0b7824 */ /* 0x000fc600078e0210 */
[----:B------:R-:W-:Y:S01]  /*04e0*/  LEA.HI.SX32 R15, R26, R15, 0x19 ;  /* 0x0000000f1a0f7211 */ /* 0x000fe200078fcaff */
[----:B------:R-:W-:Y:S02]  /*04f0*/  IMAD.MOV.U32 R14, RZ, RZ, RZ ;  /* 0x000000ffff0e7224 */ /* 0x000fe400078e00ff */
[----:B------:R-:W-:Y:S01]  /*0500*/  IMAD.WIDE R10, R11, 0x4, R6 ;  /* 0x000000040b0a7825 */ /* 0x000fe200078e0206 */
[----:B--2---:R-:W-:Y:S02]  /*0510*/  SEL R5, R5, RZ, P2 ;  /* 0x000000ff05057207 */ /* 0x004fe40001000000 */
[----:B----4-:R-:W-:Y:S02]  /*0520*/  SEL R21, R21, RZ, P3 ;  /* 0x000000ff15157207 */ /* 0x010fe40001800000 */
[--C-:B------:R-:W-:Y:S02]  /*0530*/  IADD3 R12, P2, P3, R17, R18, R23.reuse ;  /* 0x00000012110c7210 */ /* 0x100fe40007b5e017 */
[----:B------:R-:W-:Y:S01]  /*0540*/  SHF.R.S32.HI R23, RZ, 0x1f, R23 ;  /* 0x0000001fff177819 */ /* 0x000fe20000011417 */
[----:B------:R-:W-:Y:S01]  /*0550*/  IMAD R17, R2, -0xb9, R13 ;  /* 0xffffff4702117824 */ /* 0x000fe200078e020d */
[----:B------:R-:W-:-:S02]  /*0560*/  SEL R0, R0, RZ, P4 ;  /* 0x000000ff00007207 */ /* 0x000fc40002000000 */
[----:B------:R-:W-:Y:S02]  /*0570*/  IADD3.X R13, R20, R25, R23, P2, P3 ;  /* 0x00000019140d7210 */ /* 0x000fe400017e6417 */
[----:B------:R-:W-:Y:S02]  /*0580*/  LOP3.LUT R23, R8, 0xffffffc0, RZ, 0xc0, !PT ;  /* 0xffffffc008177812 */ /* 0x000fe400078ec0ff */
[----:B------:R-:W-:Y:S02]  /*0590*/  ISETP.LT.AND P4, PT, R3, 0xb900, !P1 ;  /* 0x0000b9000300780c */ /* 0x000fe40004f81270 */
[----:B------:R-:W-:Y:S01]  /*05a0*/  @P5 SEL R5, R0, R21, !P6 ;  /* 0x0000001500055207 */ /* 0x000fe20007000000 */
[----:B------:R-:W-:Y:S01]  /*05b0*/  IMAD.SHL.U32 R21, R17, 0x40, RZ ;  /* 0x0000004011157824 */ /* 0x000fe200078e00ff */
[----:B------:R-:W-:Y:S01]  /*05c0*/  LEA.HI R8, R15, R15, RZ, 0x6 ;  /* 0x0000000f0f087211 */ /* 0x000fe200078f30ff */
[----:B------:R-:W-:Y:S02]  /*05d0*/  IMAD.IADD R23, R2, 0x1, -R23 ;  /* 0x0000000102177824 */ /* 0x000fe400078e0a17 */
[----:B------:R-:W-:Y:S01]  /*05e0*/  IMAD.SHL.U32 R20, R17, 0x40, RZ ;  /* 0x0000004011147824 */ /* 0x000fe200078e00ff */
[----:B------:R-:W-:-:S02]  /*05f0*/  SHF.R.S32.HI R0, RZ, 0x1f, R21 ;  /* 0x0000001fff007819 */ /* 0x000fc40000011415 */
[C---:B------:R-:W-:Y:S02]  /*0600*/  IADD3 R21, P2, P3, R23.reuse, R24, R21 ;  /* 0x0000001817157210 */ /* 0x040fe40007b5e015 */
[----:B------:R-:W-:Y:S01]  /*0610*/  SHF.R.S32.HI R27, RZ, 0x1f, R23 ;  /* 0x0000001fff1b7819 */ /* 0x000fe20000011417 */
[----:B------:R1:W2:Y:S01]  /*0620*/  @P4 LDG.E.EL R14, desc[UR4][R10.64] ;  /* 0x000000040a0e4981 */ /* 0x0002a2000c2e1900 */
[----:B------:R-:W-:Y:S02]  /*0630*/  LOP3.LUT R8, R8, 0xffffffc0, RZ, 0xc0, !PT ;  /* 0xffffffc008087812 */ /* 0x000fe400078ec0ff */
[----:B------:R-:W-:Y:S01]  /*0640*/  IADD3 R23, P5, P6, R23, R18, R20 ;  /* 0x0000001217177210 */ /* 0x000fe20007ebe014 */
[----:B------:R-:W-:Y:S01]  /*0650*/  IMAD R20, R15, -0xb9, R9 ;  /* 0xffffff470f147824 */ /* 0x000fe200078e0209 */
[----:B------:R-:W-:Y:S01]  /*0660*/  IADD3.X R26, R27, R22, R0, P2, P3 ;  /* 0x000000161b1a7210 */ /* 0x000fe200017e6400 */
[----:B-1----:R-:W-:Y:S01]  /*0670*/  IMAD.IADD R11, R15, 0x1, -R8 ;  /* 0x000000010f0b7824 */ /* 0x002fe200078e0a08 */
[----:B------:R-:W-:Y:S01]  /*0680*/  LEA R8, P2, R12, UR8, 0x2 ;  /* 0x000000080c087c11 */ /* 0x000fe2000f8410ff */
[----:B------:R-:W-:Y:S01]  /*0690*/  IMAD.SHL.U32 R10, R20, 0x40, RZ ;  /* 0x00000040140a7824 */ /* 0x000fe200078e00ff */
[----:B------:R-:W-:-:S02]  /*06a0*/  IADD3.X R0, R27, R25, R0, P5, P6 ;  /* 0x000000191b007210 */ /* 0x000fc40002fec400 */
[----:B------:R-:W-:Y:S01]  /*06b0*/  LEA.HI.X R9, R12, UR9, R13, 0x2, P2 ;  /* 0x000000090c097c11 */ /* 0x000fe200090f140d */
[----:B------:R-:W-:Y:S01]  /*06c0*/  VIADD R27, R20, 0xffffff80 ;  /* 0xffffff80141b7836 */ /* 0x000fe20000000000 */
[C-C-:B------:R-:W-:Y:S02]  /*06d0*/  IADD3 R24, P2, P6, R11.reuse, R24, R10.reuse ;  /* 0x000000180b187210 */ /* 0x140fe40007e5e00a */
[--C-:B------:R-:W-:Y:S02]  /*06e0*/  IADD3 R18, P3, P5, R11, R18, R10.reuse ;  /* 0x000000120b127210 */ /* 0x100fe40007d7e00a */
[----:B------:R-:W-:Y:S02]  /*06f0*/  SHF.R.S32.HI R10, RZ, 0x1f, R10 ;  /* 0x0000001fff0a7819 */ /* 0x000fe4000001140a */
[----:B------:R-:W-:-:S04]  /*0700*/  SHF.R.S32.HI R11, RZ, 0x1f, R11 ;  /* 0x0000001fff0b7819 */ /* 0x000fc8000001140b */
[--C-:B------:R-:W-:Y:S02]  /*0710*/  IADD3.X R13, R11, R22, R10.reuse, P2, P6 ;  /* 0x000000160b0d7210 */ /* 0x100fe400017ec40a */
[----:B------:R-:W-:Y:S02]  /*0720*/  ISETP.LT.U32.AND P2, PT, R27, 0x13, !P0 ;  /* 0x000000131b00780c */ /* 0x000fe40004741070 */
[----:B------:R-:W-:Y:S02]  /*0730*/  IADD3.X R25, R11, R25, R10, P3, P5 ;  /* 0x000000190b197210 */ /* 0x000fe40001fea40a */
[----:B------:R-:W-:Y:S02]  /*0740*/  LEA R10, P5, R24, UR6, 0x2 ;  /* 0x00000006180a7c11 */ /* 0x000fe4000f8a10ff */
[----:B------:R-:W-:Y:S01]  /*0750*/  ISETP.GT.AND P3, PT, R20, 0x92, !P0 ;  /* 0x000000921400780c */ /* 0x000fe20004764270 */
[----:B------:R-:W-:Y:S01]  /*0760*/  IMAD.MOV.U32 R22, RZ, RZ, RZ ;  /* 0x000000ffff167224 */ /* 0x000fe200078e00ff */
[----:B------:R-:W-:-:S02]  /*0770*/  LEA.HI.X R11, R24, UR7, R13, 0x2, P5 ;  /* 0x00000007180b7c11 */ /* 0x000fc4000a8f140d */
[C---:B------:R-:W-:Y:S01]  /*0780*/  LEA R12, P5, R18.reuse, UR8, 0x2 ;  /* 0x00000008120c7c11 */ /* 0x040fe2000f8a10ff */
[----:B------:R-:W-:Y:S02]  /*0790*/  IMAD.MOV.U32 R24, RZ, RZ, RZ ;  /* 0x000000ffff187224 */ /* 0x000fe400078e00ff */
[----:B------:R-:W3:Y:S01]  /*07a0*/  @P2 LDG.E.EL R22, desc[UR4][R10.64+-0x8000] ;  /* 0xff8000040a162981 */ /* 0x000ee2000c2e1900 */
[----:B------:R-:W-:-:S05]  /*07b0*/  LEA.HI.X R13, R18, UR9, R25, 0x2, P5 ;  /* 0x00000009120d7c11 */ /* 0x000fca000a8f1419 */
[----:B------:R-:W4:Y:S01]  /*07c0*/  @P3 LDG.E.EL R24, desc[UR4][R12.64+-0x9300] ;  /* 0xff6d00040c183981 */ /* 0x000f22000c2e1900 */
[----:B------:R-:W-:Y:S01]  /*07d0*/  ISETP.GE.U32.AND P6, PT, R27, 0x13, PT ;  /* 0x000000131b00780c */ /* 0x000fe20003fc6070 */
[C---:B------:R-:W-:Y:S01]  /*07e0*/  VIADD R18, R16.reuse, 0xffffff80 ;  /* 0xffffff8010127836 */ /* 0x040fe20000000000 */
[----:B------:R-:W-:Y:S02]  /*07f0*/  ISETP.GT.AND P5, PT, R16, 0x92, !P0 ;  /* 0x000000921000780c */ /* 0x000fe400047a4270 */
[----:B---3--:R-:W-:Y:S02]  /*0800*/  SEL R16, R22, RZ, P2 ;  /* 0x000000ff16107207 */ /* 0x008fe40001000000 */
[----:B------:R-:W-:-:S07]  /*0810*/  ISETP.GE.U32.AND P2, PT, R18, 0x13, PT ;  /* 0x000000131200780c */ /* 0x000fce0003f46070 */
[----:B----4-:R-:W-:Y:S02]  /*0820*/  @P6 SEL R16, R24, RZ, P3 ;  /* 0x000000ff18106207 */ /* 0x010fe40001800000 */
[----:B------:R-:W-:Y:S02]  /*0830*/  ISETP.LT.AND P3, PT, R3, 0xb900, !P2 ;  /* 0x0000b9000300780c */ /* 0x000fe40005761270 */
[C---:B------:R-:W-:Y:S01]  /*0840*/  LEA R18, P6, R19.reuse, UR6, 0x2 ;  /* 0x0000000613127c11 */ /* 0x040fe2000f8c10ff */
[----:B------:R-:W-:Y:S02]  /*0850*/  IMAD.MOV.U32 R24, RZ, RZ, RZ ;  /* 0x000000ffff187224 */ /* 0x000fe400078e00ff */
[----:B------:R-:W-:Y:S01]  /*0860*/  IMAD.MOV.U32 R22, RZ, RZ, RZ ;  /* 0x000000ffff167224 */ /* 0x000fe200078e00ff */
[----:B------:R-:W-:-:S03]  /*0870*/  LEA.HI.X R19, R19, UR7, R4, 0x2, P6 ;  /* 0x0000000713137c11 */ /* 0x000fc6000b0f1404 */
[----:B------:R1:W3:Y:S04]  /*0880*/  @P5 LDG.E.EL R24, desc[UR4][R8.64+-0x9300] ;  /* 0xff6d000408185981 */ /* 0x0002e8000c2e1900 */
[----:B------:R4:W5:Y:S01]  /*0890*/  @P3 LDG.E.EL R22, desc[UR4][R18.64+-0x8000] ;  /* 0xff80000412163981 */ /* 0x000962000c2e1900 */
[----:B------:R-:W-:Y:S02]  /*08a0*/  LEA R10, P6, R23, UR8, 0x2 ;  /* 0x00000008170a7c11 */ /* 0x000fe4000f8c10ff */
[----:B--2---:R-:W-:Y:S02]  /*08b0*/  SEL R4, R14, RZ, P4 ;  /* 0x000000ff0e047207 */ /* 0x004fe40002000000 */
[----:B------:R-:W-:Y:S02]  /*08c0*/  ISETP.LT.AND P4, PT, R17, 0x80, !P0 ;  /* 0x000000801100780c */ /* 0x000fe40004781270 */
[----:B------:R-:W-:-:S02]  /*08d0*/  LEA.HI.X R11, R23, UR9, R0, 0x2, P6 ;  /* 0x00000009170b7c11 */ /* 0x000fc4000b0f1400 */
[----:B------:R-:W-:Y:S01]  /*08e0*/  LEA R12, P6, R21, UR6, 0x2 ;  /* 0x00000006150c7c11 */ /* 0x000fe2000f8c10ff */
[----:B------:R-:W-:Y:S02]  /*08f0*/  IMAD R23, R2, 0x80, R17 ;  /* 0x0000008002177824 */ /* 0x000fe400078e0211 */
[----:B-1----:R-:W-:Y:S01]  /*0900*/  VIADD R8, R17, 0xffffff80 ;  /* 0xffffff8011087836 */ /* 0x002fe20000000000 */
[----:B------:R-:W-:Y:S01]  /*0910*/  LEA.HI.X R13, R21, UR7, R26, 0x2, P6 ;  /* 0x00000007150d7c11 */ /* 0x000fe2000b0f141a */
[----:B------:R-:W-:Y:S02]  /*0920*/  IMAD.MOV.U32 R21, RZ, RZ, RZ ;  /* 0x000000ffff157224 */ /* 0x000fe400078e00ff */
[----:B------:R-:W-:Y:S02]  /*0930*/  IMAD R25, R15, 0x80, R20 ;  /* 0x000000800f197824 */ /* 0x000fe400078e0214 */
[----:B------:R-:W-:Y:S01]  /*0940*/  IMAD.WIDE R14, R23, 0x4, R6 ;  /* 0x00000004170e7825 */ /* 0x000fe200078e0206 */
[----:B------:R-:W-:-:S04]  /*0950*/  ISETP.LT.U32.AND P6, PT, R8, 0x13, !P0 ;  /* 0x000000130800780c */ /* 0x000fc800047c1070 */
[----:B------:R-:W2:Y:S01]  /*0960*/  @P4 LDG.E.EL R21, desc[UR4][R14.64] ;  /* 0x000000040e154981 */ /* 0x000ea2000c2e1900 */
[----:B----4-:R-:W-:-:S04]  /*0970*/  IMAD.WIDE R18, R25, 0x4, R6 ;  /* 0x0000000419127825 */ /* 0x010fc800078e0206 */
[----:B------:R-:W-:Y:S02]  /*0980*/  IMAD.MOV.U32 R2, RZ, RZ, RZ ;  /* 0x000000ffff027224 */ /* 0x000fe400078e00ff */
[----:B------:R-:W-:-:S06]  /*0990*/  IMAD.MOV.U32 R7, RZ, RZ, RZ ;  /* 0x000000ffff077224 */ /* 0x000fcc00078e00ff */
[----:B------:R-:W4:Y:S01]  /*09a0*/  @P6 LDG.E.EL R7, desc[UR4][R12.64+-0x8000] ;  /* 0xff8000040c076981 */ /* 0x000f22000c2e1900 */
[----:B---3--:R-:W-:Y:S02]  /*09b0*/  SEL R0, R24, RZ, P5 ;  /* 0x000000ff18007207 */ /* 0x008fe40002800000 */
[----:B------:R-:W-:Y:S02]  /*09c0*/  ISETP.LT.AND P5, PT, R20, 0x80, !P0 ;  /* 0x000000801400780c */ /* 0x000fe400047a1270 */
[----:B-----5:R-:W-:Y:S02]  /*09d0*/  SEL R9, R22, RZ, P3 ;  /* 0x000000ff16097207 */ /* 0x020fe40001800000 */
[----:B------:R-:W-:Y:S01]  /*09e0*/  ISETP.GT.AND P3, PT, R17, 0x92, !P0 ;  /* 0x000000921100780c */ /* 0x000fe20004764270 */
[----:B------:R-:W-:Y:S01]  /*09f0*/  IMAD.MOV.U32 R24, RZ, RZ, RZ ;  /* 0x000000ffff187224 */ /* 0x000fe200078e00ff */
[----:B------:R-:W1:Y:S07]  /*0a00*/  LDC.64 R22, c[0x0][0x228] ;  /* 0x00008a00ff167b82 */ /* 0x000e6e0000000a00 */
[----:B------:R-:W3:Y:S04]  /*0a10*/  @P5 LDG.E.EL R2, desc[UR4][R18.64] ;  /* 0x0000000412025981 */ /* 0x000ee8000c2e1900 */
[----:B------:R-:W5:Y:S01]  /*0a20*/  @P3 LDG.E.EL R24, desc[UR4][R10.64+-0x9300] ;  /* 0xff6d00040a183981 */ /* 0x000f62000c2e1900 */
[----:B--2---:R-:W-:-:S02]  /*0a30*/  SEL R6, R21, RZ, P4 ;  /* 0x000000ff15067207 */ /* 0x004fc40002000000 */
[----:B------:R-:W-:Y:S02]  /*0a40*/  ISETP.GE.AND P4, PT, R17, 0x80, PT ;  /* 0x000000801100780c */ /* 0x000fe40003f86270 */
[----:B------:R-:W-:Y:S01]  /*0a50*/  @P1 SEL R4, R9, R0, !P2 ;  /* 0x0000000009041207 */ /* 0x000fe20005000000 */
[----:B-1----:R-:W-:Y:S01]  /*0a60*/  IMAD.WIDE R22, R3, 0x4, R22 ;  /* 0x0000000403167825 */ /* 0x002fe200078e0216 */
[----:B----4-:R-:W-:Y:S02]  /*0a70*/  SEL R7, R7, RZ, P6 ;  /* 0x000000ff07077207 */ /* 0x010fe40003000000 */
[----:B---3--:R-:W-:Y:S02]  /*0a80*/  SEL R17, R2, RZ, P5 ;  /* 0x000000ff02117207 */ /* 0x008fe40002800000 */
[----:B------:R-:W-:Y:S02]  /*0a90*/  ISETP.GE.U32.AND P5, PT, R8, 0x13, PT ;  /* 0x000000130800780c */ /* 0x000fe40003fa6070 */
[----:B-----5:R-:W-:-:S02]  /*0aa0*/  SEL R24, R24, RZ, P3 ;  /* 0x000000ff18187207 */ /* 0x020fc40001800000 */
[----:B------:R-:W-:Y:S02]  /*0ab0*/  ISETP.GE.AND P3, PT, R20, 0x80, PT ;  /* 0x000000801400780c */ /* 0x000fe40003f66270 */
[----:B------:R-:W-:Y:S02]  /*0ac0*/  @P4 SEL R6, R7, R24, !P5 ;  /* 0x0000001807064207 */ /* 0x000fe40006800000 */
[----:B------:R-:W-:Y:S01]  /*0ad0*/  SEL R7, R17, R16, !P3 ;  /* 0x0000001011077207 */ /* 0x000fe20005800000 */
[----:B------:R-:W-:Y:S08]  /*0ae0*/  @P0 EXIT ;  /* 0x000000000000094d */ /* 0x000ff00003800000 */
[----:B------:R-:W-:Y:S01]  /*0af0*/  STG.E.128 desc[UR4][R22.64], R4 ;  /* 0x0000000416007986 */ /* 0x000fe2000c101d04 */
[----:B------:R-:W-:Y:S05]  /*0b00*/  EXIT ;  /* 0x000000000000794d */ /* 0x000fea0003800000 */
.L_x_0:
[----:B------:R-:W-:-:S00]  /*0b10*/  BRA `(.L_x_0) ;  /* 0xfffffffc00fc7947 */ /* 0x000fc0000383ffff */
[----:B------:R-:W-:-:S00]  /*0b20*/  NOP ;  /* 0x0000000000007918 */ /* 0x000fc00000000000 */
        /* <DEDUP_REMOVED lines=13> */
.L_x_1:


//--------------------- .nv.constant0.triton_poi_fused_cat_16 --------------------------
	.section	.nv.constant0.triton_poi_fused_cat_16,"a",@progbits
	.sectionflags	@""
	.align	4
.nv.constant0.triton_poi_fused_cat_16:
	.zero		564
